//
// Generated by NVIDIA NVVM Compiler
//
// Compiler Build ID: CL-36424714
// Cuda compilation tools, release 13.0, V13.0.88
// Based on NVVM 20.0.0
//

.version 9.0
.target sm_100
.address_size 64

	// .globl	_Z19movingAverageKernelPfPKfi
.extern .shared .align 16 .b8 shared[];

.visible .entry _Z19movingAverageKernelPfPKfi(
	.param .u64 .ptr .align 1 _Z19movingAverageKernelPfPKfi_param_0,
	.param .u64 .ptr .align 1 _Z19movingAverageKernelPfPKfi_param_1,
	.param .u32 _Z19movingAverageKernelPfPKfi_param_2
)
{
	.reg .pred 	%p<23>;
	.reg .b32 	%r<103>;
	.reg .b32 	%f<48>;
	.reg .b64 	%rd<19>;

	ld.param.u64 	%rd3, [_Z19movingAverageKernelPfPKfi_param_0];
	ld.param.u64 	%rd4, [_Z19movingAverageKernelPfPKfi_param_1];
	ld.param.u32 	%r60, [_Z19movingAverageKernelPfPKfi_param_2];
	cvta.to.global.u64 	%rd1, %rd4;
	mov.u32 	%r1, %ctaid.x;
	mov.u32 	%r2, %ntid.x;
	mul.lo.s32 	%r3, %r1, %r2;
	mov.u32 	%r4, %tid.x;
	add.s32 	%r5, %r3, %r4;
	add.s32 	%r61, %r2, 512;
	setp.ge.u32 	%p1, %r4, %r61;
	@%p1 bra 	$L__BB0_33;
	mul.wide.s32 	%rd5, %r60, 4;
	add.s64 	%rd2, %rd1, %rd5;
	max.u32 	%r62, %r4, 512;
	sub.s32 	%r63, %r62, %r4;
	setp.lt.u32 	%p2, %r4, 512;
	selp.u32 	%r64, 1, 0, %p2;
	selp.s32 	%r65, -1, 0, %p2;
	add.s32 	%r66, %r63, %r65;
	div.u32 	%r67, %r66, %r2;
	add.s32 	%r6, %r67, %r64;
	and.b32  	%r68, %r6, 3;
	setp.eq.s32 	%p3, %r68, 3;
	mov.u32 	%r92, %r4;
	@%p3 bra 	$L__BB0_10;
	add.s32 	%r91, %r4, -256;
	shl.b32 	%r69, %r4, 2;
	mov.u32 	%r70, shared;
	add.s32 	%r90, %r70, %r69;
	shl.b32 	%r9, %r2, 2;
	add.s32 	%r71, %r6, 1;
	and.b32  	%r72, %r71, 3;
	neg.s32 	%r88, %r72;
	mov.u32 	%r89, %r5;
$L__BB0_3:
	.pragma "nounroll";
	add.s32 	%r15, %r89, -256;
	setp.lt.s32 	%p4, %r15, 0;
	@%p4 bra 	$L__BB0_7;
	setp.lt.s32 	%p5, %r15, %r60;
	@%p5 bra 	$L__BB0_6;
	ld.global.f32 	%f40, [%rd2+-4];
	bra.uni 	$L__BB0_8;
$L__BB0_6:
	mul.wide.u32 	%rd6, %r15, 4;
	add.s64 	%rd7, %rd1, %rd6;
	ld.global.f32 	%f40, [%rd7];
	bra.uni 	$L__BB0_8;
$L__BB0_7:
	ld.global.f32 	%f40, [%rd1];
$L__BB0_8:
	st.shared.f32 	[%r90], %f40;
	add.s32 	%r91, %r91, %r2;
	add.s32 	%r90, %r90, %r9;
	add.s32 	%r89, %r89, %r2;
	add.s32 	%r88, %r88, 1;
	setp.ne.s32 	%p6, %r88, 0;
	@%p6 bra 	$L__BB0_3;
	add.s32 	%r92, %r91, 256;
$L__BB0_10:
	setp.lt.u32 	%p7, %r6, 3;
	@%p7 bra 	$L__BB0_33;
	sub.s32 	%r98, %r92, %r2;
	shl.b32 	%r23, %r2, 2;
	shl.b32 	%r73, %r92, 2;
	mov.u32 	%r74, shared;
	add.s32 	%r97, %r74, %r73;
	shl.b32 	%r25, %r2, 4;
	shl.b32 	%r26, %r2, 3;
	mul.lo.s32 	%r27, %r2, 12;
	mad.lo.s32 	%r75, %r2, %r1, %r2;
	add.s32 	%r96, %r92, %r75;
	add.s32 	%r76, %r1, 2;
	mad.lo.s32 	%r95, %r2, %r76, %r92;
	add.s32 	%r77, %r1, 3;
	mad.lo.s32 	%r94, %r2, %r77, %r92;
	add.s32 	%r93, %r92, %r3;
$L__BB0_12:
	add.s32 	%r38, %r93, -256;
	setp.gt.s32 	%p8, %r38, -1;
	@%p8 bra 	$L__BB0_14;
	ld.global.f32 	%f41, [%rd1];
	bra.uni 	$L__BB0_17;
$L__BB0_14:
	setp.lt.s32 	%p9, %r38, %r60;
	@%p9 bra 	$L__BB0_16;
	ld.global.f32 	%f41, [%rd2+-4];
	bra.uni 	$L__BB0_17;
$L__BB0_16:
	mul.wide.u32 	%rd8, %r38, 4;
	add.s64 	%rd9, %rd1, %rd8;
	ld.global.f32 	%f41, [%rd9];
$L__BB0_17:
	st.shared.f32 	[%r97], %f41;
	add.s32 	%r39, %r96, -256;
	setp.lt.s32 	%p10, %r39, 0;
	@%p10 bra 	$L__BB0_21;
	setp.lt.s32 	%p11, %r39, %r60;
	@%p11 bra 	$L__BB0_20;
	ld.global.f32 	%f42, [%rd2+-4];
	bra.uni 	$L__BB0_22;
$L__BB0_20:
	mul.wide.u32 	%rd10, %r39, 4;
	add.s64 	%rd11, %rd1, %rd10;
	ld.global.f32 	%f42, [%rd11];
	bra.uni 	$L__BB0_22;
$L__BB0_21:
	ld.global.f32 	%f42, [%rd1];
$L__BB0_22:
	add.s32 	%r78, %r97, %r23;
	st.shared.f32 	[%r78], %f42;
	add.s32 	%r40, %r95, -256;
	setp.lt.s32 	%p12, %r40, 0;
	@%p12 bra 	$L__BB0_26;
	setp.lt.s32 	%p13, %r40, %r60;
	@%p13 bra 	$L__BB0_25;
	ld.global.f32 	%f43, [%rd2+-4];
	bra.uni 	$L__BB0_27;
$L__BB0_25:
	mul.wide.u32 	%rd12, %r40, 4;
	add.s64 	%rd13, %rd1, %rd12;
	ld.global.f32 	%f43, [%rd13];
	bra.uni 	$L__BB0_27;
$L__BB0_26:
	ld.global.f32 	%f43, [%rd1];
$L__BB0_27:
	add.s32 	%r79, %r97, %r26;
	st.shared.f32 	[%r79], %f43;
	add.s32 	%r41, %r94, -256;
	setp.lt.s32 	%p14, %r41, 0;
	@%p14 bra 	$L__BB0_31;
	setp.lt.s32 	%p15, %r41, %r60;
	@%p15 bra 	$L__BB0_30;
	ld.global.f32 	%f44, [%rd2+-4];
	bra.uni 	$L__BB0_32;
$L__BB0_30:
	mul.wide.u32 	%rd14, %r41, 4;
	add.s64 	%rd15, %rd1, %rd14;
	ld.global.f32 	%f44, [%rd15];
	bra.uni 	$L__BB0_32;
$L__BB0_31:
	ld.global.f32 	%f44, [%rd1];
$L__BB0_32:
	add.s32 	%r80, %r97, %r27;
	st.shared.f32 	[%r80], %f44;
	add.s32 	%r98, %r98, %r23;
	add.s32 	%r97, %r97, %r25;
	add.s32 	%r96, %r96, %r23;
	add.s32 	%r95, %r95, %r23;
	add.s32 	%r94, %r94, %r23;
	add.s32 	%r93, %r93, %r23;
	setp.lt.u32 	%p16, %r98, 512;
	@%p16 bra 	$L__BB0_12;
$L__BB0_33:
	bar.sync 	0;
	setp.ne.s32 	%p17, %r4, 0;
	@%p17 bra 	$L__BB0_39;
	add.s32 	%r82, %r2, 511;
	and.b32  	%r48, %r82, 3;
	ld.shared.f32 	%f46, [shared];
	mov.u32 	%r83, shared;
	add.s32 	%r100, %r83, 8;
	and.b32  	%r84, %r82, -4;
	neg.s32 	%r99, %r84;
$L__BB0_35:
	ld.shared.f32 	%f29, [%r100+-4];
	add.f32 	%f30, %f46, %f29;
	st.shared.f32 	[%r100+-4], %f30;
	ld.shared.v2.f32 	{%f31, %f32}, [%r100];
	add.f32 	%f33, %f30, %f31;
	add.f32 	%f34, %f33, %f32;
	st.shared.v2.f32 	[%r100], {%f33, %f34};
	ld.shared.f32 	%f35, [%r100+8];
	add.f32 	%f46, %f34, %f35;
	st.shared.f32 	[%r100+8], %f46;
	add.s32 	%r100, %r100, 16;
	add.s32 	%r99, %r99, 4;
	setp.ne.s32 	%p18, %r99, 0;
	@%p18 bra 	$L__BB0_35;
	setp.eq.s32 	%p19, %r48, 0;
	@%p19 bra 	$L__BB0_39;
	neg.s32 	%r101, %r48;
	add.s32 	%r102, %r100, -4;
$L__BB0_38:
	.pragma "nounroll";
	ld.shared.f32 	%f36, [%r102];
	add.f32 	%f46, %f46, %f36;
	st.shared.f32 	[%r102], %f46;
	add.s32 	%r102, %r102, 4;
	add.s32 	%r101, %r101, 1;
	setp.ne.s32 	%p20, %r101, 0;
	@%p20 bra 	$L__BB0_38;
$L__BB0_39:
	bar.sync 	0;
	setp.ge.s32 	%p21, %r5, %r60;
	@%p21 bra 	$L__BB0_44;
	setp.ne.s32 	%p22, %r4, 0;
	@%p22 bra 	$L__BB0_42;
	ld.shared.f32 	%f47, [shared+2044];
	bra.uni 	$L__BB0_43;
$L__BB0_42:
	shl.b32 	%r85, %r4, 2;
	mov.u32 	%r86, shared;
	add.s32 	%r87, %r86, %r85;
	ld.shared.f32 	%f37, [%r87+2044];
	ld.shared.f32 	%f38, [%r87+-4];
	sub.f32 	%f47, %f37, %f38;
$L__BB0_43:
	mul.f32 	%f39, %f47, 0f3B000000;
	cvta.to.global.u64 	%rd16, %rd3;
	mul.wide.s32 	%rd17, %r5, 4;
	add.s64 	%rd18, %rd16, %rd17;
	st.global.f32 	[%rd18], %f39;
$L__BB0_44:
	ret;

}


// ===== COMPILED SASS (sm_100) =====

	.target	sm_100

	.elftype	@"ET_EXEC"


//--------------------- .note.nv.tkinfo           --------------------------
	.section	.note.nv.tkinfo,"",@"SHT_NOTE"
	.sectionflags	@"SHF_NOTE_NV_TKINFO"
	.tkinfo
        /*0018*/ 	.word	0x00000002
        /*0030*/ 	.string	""
        /*0030*/ 	.string	"ptxas"
        /*0030*/ 	.string	"Cuda compilation tools, release 13.0, V13.0.88"
        /*0030*/ 	.string	"Build cuda_13.0.r13.0/compiler.36424714_0"
        /*0030*/ 	.string	"-arch sm_100 -m 64 "



//--------------------- .note.nv.cuinfo           --------------------------
	.section	.note.nv.cuinfo,"",@"SHT_NOTE"
	.sectionflags	@"SHF_NOTE_NV_CUINFO"
        /*0018*/ 	.short	0x0002
        /*001a*/ 	.short	0x0064
        /*001c*/ 	.short	0x0082
	.zero		2


//--------------------- .nv.info                  --------------------------
	.section	.nv.info,"",@"SHT_CUDA_INFO"
	.align	4


	//----- nvinfo : EIATTR_REGCOUNT
	.align		4
        /*0000*/ 	.byte	0x04, 0x2f
        /*0002*/ 	.short	(.L_1 - .L_0)
	.align		4
.L_0:
        /*0004*/ 	.word	index@(_Z19movingAverageKernelPfPKfi)
        /*0008*/ 	.word	0x00000019


	//----- nvinfo : EIATTR_FRAME_SIZE
	.align		4
.L_1:
        /*000c*/ 	.byte	0x04, 0x11
        /*000e*/ 	.short	(.L_3 - .L_2)
	.align		4
.L_2:
        /*0010*/ 	.word	index@(_Z19movingAverageKernelPfPKfi)
        /*0014*/ 	.word	0x00000000


	//----- nvinfo : EIATTR_MIN_STACK_SIZE
	.align		4
.L_3:
        /*0018*/ 	.byte	0x04, 0x12
        /*001a*/ 	.short	(.L_5 - .L_4)
	.align		4
.L_4:
        /*001c*/ 	.word	index@(_Z19movingAverageKernelPfPKfi)
        /*0020*/ 	.word	0x00000000
.L_5:


//--------------------- .nv.compat                --------------------------
	.section	.nv.compat,"",@"SHT_CUDA_COMPAT_INFO"
	.align	4
        /*0000*/ 	.byte	0x02, 0x09, 0x00, 0x00, 0x02, 0x02, 0x01, 0x00, 0x02, 0x05, 0x05, 0x00, 0x03, 0x07, 0x01, 0x01
        /*0010*/ 	.byte	0x02, 0x03, 0x00, 0x00, 0x02, 0x06, 0x01, 0x00, 0x04, 0x0b, 0x08, 0x00, 0x09, 0x00, 0x00, 0x00
        /*0020*/ 	.byte	0x00, 0x00, 0x00, 0x00


//--------------------- .nv.info._Z19movingAverageKernelPfPKfi --------------------------
	.section	.nv.info._Z19movingAverageKernelPfPKfi,"",@"SHT_CUDA_INFO"
	.sectionflags	@""
	.align	4


	//----- nvinfo : EIATTR_CUDA_API_VERSION
	.align		4
        /*0000*/ 	.byte	0x04, 0x37
        /*0002*/ 	.short	(.L_7 - .L_6)
.L_6:
        /*0004*/ 	.word	0x00000082


	//----- nvinfo : EIATTR_KPARAM_INFO
	.align		4
.L_7:
        /*0008*/ 	.byte	0x04, 0x17
        /*000a*/ 	.short	(.L_9 - .L_8)
.L_8:
        /*000c*/ 	.word	0x00000000
        /*0010*/ 	.short	0x0002
        /*0012*/ 	.short	0x0010
        /*0014*/ 	.byte	0x00, 0xf0, 0x11, 0x00


	//----- nvinfo : EIATTR_KPARAM_INFO
	.align		4
.L_9:
        /*0018*/ 	.byte	0x04, 0x17
        /*001a*/ 	.short	(.L_11 - .L_10)
.L_10:
        /*001c*/ 	.word	0x00000000
        /*0020*/ 	.short	0x0001
        /*0022*/ 	.short	0x0008
        /*0024*/ 	.byte	0x00, 0xf5, 0x21, 0x00


	//----- nvinfo : EIATTR_KPARAM_INFO
	.align		4
.L_11:
        /*0028*/ 	.byte	0x04, 0x17
        /*002a*/ 	.short	(.L_13 - .L_12)
.L_12:
        /*002c*/ 	.word	0x00000000
        /*0030*/ 	.short	0x0000
        /*0032*/ 	.short	0x0000
        /*0034*/ 	.byte	0x00, 0xf5, 0x21, 0x00


	//----- nvinfo : EIATTR_SPARSE_MMA_MASK
	.align		4
.L_13:
        /*0038*/ 	.byte	0x03, 0x50
        /*003a*/ 	.short	0x0000


	//----- nvinfo : EIATTR_MAXREG_COUNT
	.align		4
        /*003c*/ 	.byte	0x03, 0x1b
        /*003e*/ 	.short	0x00ff


	//----- nvinfo : EIATTR_NUM_BARRIERS
	.align		4
        /*0040*/ 	.byte	0x02, 0x4c
        /*0042*/ 	.byte	0x01
	.zero		1


	//----- nvinfo : EIATTR_MERCURY_ISA_VERSION
	.align		4
        /*0044*/ 	.byte	0x03, 0x5f
        /*0046*/ 	.short	0x0101


	//----- nvinfo : EIATTR_VRC_CTA_INIT_COUNT
	.align		4
        /*0048*/ 	.byte	0x02, 0x4a
	.zero		1
	.zero		1


	//----- nvinfo : EIATTR_EXIT_INSTR_OFFSETS
	.align		4
        /*004c*/ 	.byte	0x04, 0x1c
        /*004e*/ 	.short	(.L_15 - .L_14)


	//   ....[0]....
.L_14:
        /*0050*/ 	.word	0x00001190


	//   ....[1]....
        /*0054*/ 	.word	0x00001260


	//----- nvinfo : EIATTR_CRS_STACK_SIZE
	.align		4
.L_15:
        /*0058*/ 	.byte	0x04, 0x1e
        /*005a*/ 	.short	(.L_17 - .L_16)
.L_16:
        /*005c*/ 	.word	0x00000000


	//----- nvinfo : EIATTR_CBANK_PARAM_SIZE
	.align		4
.L_17:
        /*0060*/ 	.byte	0x03, 0x19
        /*0062*/ 	.short	0x0014


	//----- nvinfo : EIATTR_PARAM_CBANK
	.align		4
        /*0064*/ 	.byte	0x04, 0x0a
        /*0066*/ 	.short	(.L_19 - .L_18)
	.align		4
.L_18:
        /*0068*/ 	.word	index@(.nv.constant0._Z19movingAverageKernelPfPKfi)
        /*006c*/ 	.short	0x0380
        /*006e*/ 	.short	0x0014


	//----- nvinfo : EIATTR_SW_WAR
	.align		4
.L_19:
        /*0070*/ 	.byte	0x04, 0x36
        /*0072*/ 	.short	(.L_21 - .L_20)
.L_20:
        /*0074*/ 	.word	0x00000008
.L_21:


//--------------------- .nv.callgraph             --------------------------
	.section	.nv.callgraph,"",@"SHT_CUDA_CALLGRAPH"
	.align	4
	.sectionentsize	8
	.align		4
        /*0000*/ 	.word	0x00000000
	.align		4
        /*0004*/ 	.word	0xffffffff
	.align		4
        /*0008*/ 	.word	0x00000000
	.align		4
        /*000c*/ 	.word	0xfffffffe
	.align		4
        /*0010*/ 	.word	0x00000000
	.align		4
        /*0014*/ 	.word	0xfffffffd
	.align		4
        /*0018*/ 	.word	0x00000000
	.align		4
        /*001c*/ 	.word	0xfffffffc


//--------------------- .text._Z19movingAverageKernelPfPKfi --------------------------
	.section	.text._Z19movingAverageKernelPfPKfi,"ax",@progbits
	.align	128
        .global         _Z19movingAverageKernelPfPKfi
        .type           _Z19movingAverageKernelPfPKfi,@function
        .size           _Z19movingAverageKernelPfPKfi,(.L_x_30 - _Z19movingAverageKernelPfPKfi)
        .other          _Z19movingAverageKernelPfPKfi,@"STO_CUDA_ENTRY STV_DEFAULT"
_Z19movingAverageKernelPfPKfi:
.text._Z19movingAverageKernelPfPKfi:
[----:B------:R-:W-:Y:S01]  /*0000*/  LDC R1, c[0x0][0x37c] ;  /* 0x0000df00ff017b82 */ /* 0x000fe20000000800 */
[----:B------:R-:W0:Y:S07]  /*0010*/  S2R R0, SR_TID.X ;  /* 0x0000000000007919 */ /* 0x000e2e0000002100 */
[----:B------:R-:W1:Y:S01]  /*0020*/  LDC R3, c[0x0][0x360] ;  /* 0x0000d800ff037b82 */ /* 0x000e620000000800 */
[----:B------:R-:W2:Y:S01]  /*0030*/  LDCU.64 UR8, c[0x0][0x358] ;  /* 0x00006b00ff0877ac */ /* 0x000ea20008000a00 */
[----:B------:R-:W-:Y:S01]  /*0040*/  BSSY.RECONVERGENT B0, `(.L_x_0) ;  /* 0x000009b000007945 */ /* 0x000fe20003800200 */
[----:B------:R-:W3:Y:S05]  /*0050*/  LDCU UR12, c[0x0][0x390] ;  /* 0x00007200ff0c77ac */ /* 0x000eea0008000800 */
[----:B------:R-:W4:Y:S01]  /*0060*/  S2UR UR10, SR_CTAID.X ;  /* 0x00000000000a79c3 */ /* 0x000f220000002500 */
[----:B------:R-:W0:Y:S01]  /*0070*/  LDCU UR11, c[0x0][0x390] ;  /* 0x00007200ff0b77ac */ /* 0x000e220008000800 */
[----:B-1----:R-:W-:-:S04]  /*0080*/  IADD3 R5, PT, PT, R3, 0x200, RZ ;  /* 0x0000020003057810 */ /* 0x002fc80007ffe0ff */
[----:B0-----:R-:W-:Y:S01]  /*0090*/  ISETP.GE.U32.AND P0, PT, R0, R5, PT ;  /* 0x000000050000720c */ /* 0x001fe20003f06070 */
[----:B----4-:R-:W-:-:S04]  /*00a0*/  IMAD R7, R3, UR10, RZ ;  /* 0x0000000a03077c24 */ /* 0x010fc8000f8e02ff */
[----:B------:R-:W-:-:S08]  /*00b0*/  IMAD.IADD R2, R7, 0x1, R0 ;  /* 0x0000000107027824 */ /* 0x000fd000078e0200 */
[----:B--23--:R-:W-:Y:S05]  /*00c0*/  @P0 BRA `(.L_x_1) ;  /* 0x0000000800480947 */ /* 0x00cfea0003800000 */
[----:B------:R-:W0:Y:S01]  /*00d0*/  I2F.U32.RP R8, R3 ;  /* 0x0000000300087306 */ /* 0x000e220000209000 */
[C---:B------:R-:W-:Y:S01]  /*00e0*/  ISETP.GE.U32.AND P3, PT, R0.reuse, 0x200, PT ;  /* 0x000002000000780c */ /* 0x040fe20003f66070 */
[----:B------:R-:W-:Y:S01]  /*00f0*/  BSSY.RECONVERGENT B1, `(.L_x_2) ;  /* 0x000003f000017945 */ /* 0x000fe20003800200 */
[----:B------:R-:W-:Y:S01]  /*0100*/  VIMNMX.U32 R9, PT, PT, R0, 0x200, !PT ;  /* 0x0000020000097848 */ /* 0x000fe20007fe0000 */
[----:B------:R-:W-:Y:S01]  /*0110*/  IMAD.MOV.U32 R16, RZ, RZ, R0 ;  /* 0x000000ffff107224 */ /* 0x000fe200078e0000 */
[----:B------:R-:W-:Y:S02]  /*0120*/  ISETP.NE.U32.AND P2, PT, R3, RZ, PT ;  /* 0x000000ff0300720c */ /* 0x000fe40003f45070 */
[----:B------:R-:W-:Y:S01]  /*0130*/  IADD3 R9, PT, PT, R9, -R0, RZ ;  /* 0x8000000009097210 */ /* 0x000fe20007ffe0ff */
[----:B0-----:R-:W0:Y:S02]  /*0140*/  MUFU.RCP R8, R8 ;  /* 0x0000000800087308 */ /* 0x001e240000001000 */
[----:B0-----:R-:W-:-:S06]  /*0150*/  IADD3 R4, PT, PT, R8, 0xffffffe, RZ ;  /* 0x0ffffffe08047810 */ /* 0x001fcc0007ffe0ff */
[----:B------:R0:W1:Y:S02]  /*0160*/  F2I.FTZ.U32.TRUNC.NTZ R5, R4 ;  /* 0x0000000400057305 */ /* 0x000064000021f000 */
[----:B0-----:R-:W-:Y:S02]  /*0170*/  HFMA2 R4, -RZ, RZ, 0, 0 ;  /* 0x00000000ff047431 */ /* 0x001fe400000001ff */
[----:B-1----:R-:W-:-:S04]  /*0180*/  IMAD.MOV R6, RZ, RZ, -R5 ;  /* 0x000000ffff067224 */ /* 0x002fc800078e0a05 */
[----:B------:R-:W-:Y:S02]  /*0190*/  IMAD R11, R6, R3, RZ ;  /* 0x00000003060b7224 */ /* 0x000fe400078e02ff */
[----:B------:R-:W-:Y:S02]  /*01a0*/  VIADD R6, R9, 0xffffffff ;  /* 0xffffffff09067836 */ /* 0x000fe40000000000 */
[----:B------:R-:W-:Y:S02]  /*01b0*/  IMAD.HI.U32 R5, R5, R11, R4 ;  /* 0x0000000b05057227 */ /* 0x000fe400078e0004 */
[----:B------:R-:W0:Y:S02]  /*01c0*/  LDC R11, c[0x0][0x390] ;  /* 0x0000e400ff0b7b82 */ /* 0x000e240000000800 */
[----:B------:R-:W-:-:S04]  /*01d0*/  @P3 IMAD.MOV R6, RZ, RZ, R9 ;  /* 0x000000ffff063224 */ /* 0x000fc800078e0209 */
[----:B------:R-:W-:-:S05]  /*01e0*/  IMAD.HI.U32 R9, R5, R6, RZ ;  /* 0x0000000605097227 */ /* 0x000fca00078e00ff */
[----:B------:R-:W-:-:S05]  /*01f0*/  IADD3 R4, PT, PT, -R9, RZ, RZ ;  /* 0x000000ff09047210 */ /* 0x000fca0007ffe1ff */
[----:B------:R-:W-:Y:S02]  /*0200*/  IMAD R6, R3, R4, R6 ;  /* 0x0000000403067224 */ /* 0x000fe400078e0206 */
[----:B------:R-:W0:Y:S03]  /*0210*/  LDC.64 R4, c[0x0][0x388] ;  /* 0x0000e200ff047b82 */ /* 0x000e260000000a00 */
[----:B------:R-:W-:-:S13]  /*0220*/  ISETP.GE.U32.AND P0, PT, R6, R3, PT ;  /* 0x000000030600720c */ /* 0x000fda0003f06070 */
[----:B------:R-:W-:Y:S01]  /*0230*/  @P0 IMAD.IADD R6, R6, 0x1, -R3 ;  /* 0x0000000106060824 */ /* 0x000fe200078e0a03 */
[----:B------:R-:W-:-:S04]  /*0240*/  @P0 IADD3 R9, PT, PT, R9, 0x1, RZ ;  /* 0x0000000109090810 */ /* 0x000fc80007ffe0ff */
[----:B------:R-:W-:Y:S02]  /*0250*/  ISETP.GE.U32.AND P1, PT, R6, R3, PT ;  /* 0x000000030600720c */ /* 0x000fe40003f26070 */
[----:B------:R-:W-:Y:S01]  /*0260*/  SEL R6, RZ, 0x1, P3 ;  /* 0x00000001ff067807 */ /* 0x000fe20001800000 */
[----:B0-----:R-:W-:-:S10]  /*0270*/  IMAD.WIDE R4, R11, 0x4, R4 ;  /* 0x000000040b047825 */ /* 0x001fd400078e0204 */
[----:B------:R-:W-:Y:S01]  /*0280*/  @P1 VIADD R9, R9, 0x1 ;  /* 0x0000000109091836 */ /* 0x000fe20000000000 */
[----:B------:R-:W-:-:S04]  /*0290*/  @!P2 LOP3.LUT R9, RZ, R3, RZ, 0x33, !PT ;  /* 0x00000003ff09a212 */ /* 0x000fc800078e33ff */
[----:B------:R-:W-:-:S04]  /*02a0*/  IADD3 R13, PT, PT, R6, R9, RZ ;  /* 0x00000009060d7210 */ /* 0x000fc80007ffe0ff */
[----:B------:R-:W-:-:S04]  /*02b0*/  LOP3.LUT R6, R13, 0x3, RZ, 0xc0, !PT ;  /* 0x000000030d067812 */ /* 0x000fc800078ec0ff */
[----:B------:R-:W-:-:S13]  /*02c0*/  ISETP.NE.AND P0, PT, R6, 0x3, PT ;  /* 0x000000030600780c */ /* 0x000fda0003f05270 */
[----:B------:R-:W-:Y:S05]  /*02d0*/  @!P0 BRA `(.L_x_3) ;  /* 0x0000000000808947 */ /* 0x000fea0003800000 */
[----:B------:R-:W0:Y:S01]  /*02e0*/  S2UR UR5, SR_CgaCtaId ;  /* 0x00000000000579c3 */ /* 0x000e220000008800 */
[----:B------:R-:W-:Y:S01]  /*02f0*/  IADD3 R6, PT, PT, R13, 0x1, RZ ;  /* 0x000000010d067810 */ /* 0x000fe20007ffe0ff */
[----:B------:R-:W-:Y:S01]  /*0300*/  UMOV UR4, 0x400 ;  /* 0x0000040000047882 */ /* 0x000fe20000000000 */
[----:B------:R-:W-:Y:S01]  /*0310*/  BSSY.RECONVERGENT B2, `(.L_x_4) ;  /* 0x000001b000027945 */ /* 0x000fe20003800200 */
[----:B------:R-:W-:Y:S01]  /*0320*/  VIADD R16, R0, 0xffffff00 ;  /* 0xffffff0000107836 */ /* 0x000fe20000000000 */
[----:B------:R-:W-:Y:S02]  /*0330*/  LOP3.LUT R6, R6, 0x3, RZ, 0xc0, !PT ;  /* 0x0000000306067812 */ /* 0x000fe400078ec0ff */
[----:B------:R-:W-:-:S03]  /*0340*/  MOV R12, R2 ;  /* 0x00000002000c7202 */ /* 0x000fc60000000f00 */
[----:B------:R-:W-:Y:S01]  /*0350*/  IMAD.MOV R10, RZ, RZ, -R6 ;  /* 0x000000ffff0a7224 */ /* 0x000fe200078e0a06 */
[----:B0-----:R-:W-:-:S06]  /*0360*/  ULEA UR4, UR5, UR4, 0x18 ;  /* 0x0000000405047291 */ /* 0x001fcc000f8ec0ff */
[----:B------:R-:W-:-:S07]  /*0370*/  LEA R6, R0, UR4, 0x2 ;  /* 0x0000000400067c11 */ /* 0x000fce000f8e10ff */
.L_x_8:
[----:B------:R-:W-:Y:S01]  /*0380*/  VIADD R15, R12, 0xffffff00 ;  /* 0xffffff000c0f7836 */ /* 0x000fe20000000000 */
[----:B------:R-:W-:Y:S01]  /*0390*/  IADD3 R10, PT, PT, R10, 0x1, RZ ;  /* 0x000000010a0a7810 */ /* 0x000fe20007ffe0ff */
[----:B------:R-:W-:Y:S03]  /*03a0*/  BSSY.RECONVERGENT B3, `(.L_x_5) ;  /* 0x000000c000037945 */ /* 0x000fe60003800200 */
[----:B------:R-:W-:Y:S02]  /*03b0*/  ISETP.GE.AND P0, PT, R15, RZ, PT ;  /* 0x000000ff0f00720c */ /* 0x000fe40003f06270 */
[----:B------:R-:W-:-:S11]  /*03c0*/  ISETP.NE.AND P1, PT, R10, RZ, PT ;  /* 0x000000ff0a00720c */ /* 0x000fd60003f25270 */
[----:B01----:R-:W-:Y:S05]  /*03d0*/  @!P0 BRA `(.L_x_6) ;  /* 0x0000000000188947 */ /* 0x003fea0003800000 */
[----:B------:R-:W-:-:S13]  /*03e0*/  ISETP.GE.AND P0, PT, R15, UR11, PT ;  /* 0x0000000b0f007c0c */ /* 0x000fda000bf06270 */
[----:B------:R0:W5:Y:S01]  /*03f0*/  @P0 LDG.E R11, desc[UR8][R4.64+-0x4] ;  /* 0xfffffc08040b0981 */ /* 0x000162000c1e1900 */
[----:B------:R-:W1:Y:S02]  /*0400*/  @!P0 LDC.64 R8, c[0x0][0x388] ;  /* 0x0000e200ff088b82 */ /* 0x000e640000000a00 */
[----:B-1----:R-:W-:-:S05]  /*0410*/  @!P0 IMAD.WIDE.U32 R8, R15, 0x4, R8 ;  /* 0x000000040f088825 */ /* 0x002fca00078e0008 */
[----:B------:R0:W5:Y:S01]  /*0420*/  @!P0 LDG.E R11, desc[UR8][R8.64] ;  /* 0x00000008080b8981 */ /* 0x000162000c1e1900 */
[----:B------:R-:W-:Y:S05]  /*0430*/  BRA `(.L_x_7) ;  /* 0x0000000000087947 */ /* 0x000fea0003800000 */
.L_x_6:
[----:B------:R-:W0:Y:S02]  /*0440*/  LDC.64 R8, c[0x0][0x388] ;  /* 0x0000e200ff087b82 */ /* 0x000e240000000a00 */
[----:B0-----:R1:W5:Y:S02]  /*0450*/  LDG.E R11, desc[UR8][R8.64] ;  /* 0x00000008080b7981 */ /* 0x001364000c1e1900 */
.L_x_7:
[----:B------:R-:W-:Y:S05]  /*0460*/  BSYNC.RECONVERGENT B3 ;  /* 0x0000000000037941 */ /* 0x000fea0003800200 */
.L_x_5:
[----:B-----5:R2:W-:Y:S01]  /*0470*/  STS [R6], R11 ;  /* 0x0000000b06007388 */ /* 0x0205e20000000800 */
[C---:B------:R-:W-:Y:S01]  /*0480*/  IADD3 R16, PT, PT, R3.reuse, R16, RZ ;  /* 0x0000001003107210 */ /* 0x040fe20007ffe0ff */
[C---:B------:R-:W-:Y:S01]  /*0490*/  IMAD.IADD R12, R3.reuse, 0x1, R12 ;  /* 0x00000001030c7824 */ /* 0x040fe200078e020c */
[----:B--2---:R-:W-:Y:S01]  /*04a0*/  LEA R6, R3, R6, 0x2 ;  /* 0x0000000603067211 */ /* 0x004fe200078e10ff */
[----:B------:R-:W-:Y:S06]  /*04b0*/  @P1 BRA `(.L_x_8) ;  /* 0xfffffffc00b01947 */ /* 0x000fec000383ffff */
[----:B------:R-:W-:Y:S05]  /*04c0*/  BSYNC.RECONVERGENT B2 ;  /* 0x0000000000027941 */ /* 0x000fea0003800200 */
.L_x_4:
[----:B------:R-:W-:-:S07]  /*04d0*/  VIADD R16, R16, 0x100 ;  /* 0x0000010010107836 */ /* 0x000fce0000000000 */
.L_x_3:
[----:B------:R-:W-:Y:S05]  /*04e0*/  BSYNC.RECONVERGENT B1 ;  /* 0x0000000000017941 */ /* 0x000fea0003800200 */
.L_x_2:
[----:B------:R-:W-:-:S13]  /*04f0*/  ISETP.GE.U32.AND P0, PT, R13, 0x3, PT ;  /* 0x000000030d00780c */ /* 0x000fda0003f06070 */
[----:B------:R-:W-:Y:S05]  /*0500*/  @!P0 BRA `(.L_x_1) ;  /* 0x0000000400388947 */ /* 0x000fea0003800000 */
[----:B------:R-:W2:Y:S01]  /*0510*/  S2UR UR5, SR_CgaCtaId ;  /* 0x00000000000579c3 */ /* 0x000ea20000008800 */
[----:B------:R-:W-:Y:S01]  /*0520*/  UMOV UR4, 0x400 ;  /* 0x0000040000047882 */ /* 0x000fe20000000000 */
[----:B------:R-:W-:Y:S02]  /*0530*/  UIADD3 UR6, UPT, UPT, UR10, 0x2, URZ ;  /* 0x000000020a067890 */ /* 0x000fe4000fffe0ff */
[--C-:B01----:R-:W-:Y:S01]  /*0540*/  IMAD R9, R3, UR10, R3.reuse ;  /* 0x0000000a03097c24 */ /* 0x103fe2000f8e0203 */
[----:B------:R-:W-:Y:S01]  /*0550*/  UIADD3 UR7, UPT, UPT, UR10, 0x3, URZ ;  /* 0x000000030a077890 */ /* 0x000fe2000fffe0ff */
[-C--:B------:R-:W-:Y:S01]  /*0560*/  IADD3 R6, PT, PT, R7, R16.reuse, RZ ;  /* 0x0000001007067210 */ /* 0x080fe20007ffe0ff */
[----:B------:R-:W-:Y:S02]  /*0570*/  IMAD.IADD R8, R16, 0x1, -R3 ;  /* 0x0000000110087824 */ /* 0x000fe400078e0a03 */
[----:B------:R-:W-:Y:S01]  /*0580*/  IADD3 R10, PT, PT, R9, R16, RZ ;  /* 0x00000010090a7210 */ /* 0x000fe20007ffe0ff */
[----:B------:R-:W-:-:S02]  /*0590*/  IMAD R12, R3, UR6, R16 ;  /* 0x00000006030c7c24 */ /* 0x000fc4000f8e0210 */
[----:B------:R-:W-:Y:S01]  /*05a0*/  IMAD R14, R3, UR7, R16 ;  /* 0x00000007030e7c24 */ /* 0x000fe2000f8e0210 */
[----:B--2---:R-:W-:-:S06]  /*05b0*/  ULEA UR4, UR5, UR4, 0x18 ;  /* 0x0000000405047291 */ /* 0x004fcc000f8ec0ff */
[----:B------:R-:W-:-:S07]  /*05c0*/  LEA R16, R16, UR4, 0x2 ;  /* 0x0000000410107c11 */ /* 0x000fce000f8e10ff */
.L_x_20:
[----:B------:R-:W-:-:S05]  /*05d0*/  VIADD R9, R6, 0xffffff00 ;  /* 0xffffff0006097836 */ /* 0x000fca0000000000 */
[----:B------:R-:W-:-:S13]  /*05e0*/  ISETP.GT.AND P0, PT, R9, -0x1, PT ;  /* 0xffffffff0900780c */ /* 0x000fda0003f04270 */
[----:B------:R-:W0:Y:S02]  /*05f0*/  @!P0 LDC.64 R18, c[0x0][0x388] ;  /* 0x0000e200ff128b82 */ /* 0x000e240000000a00 */
[----:B0-----:R0:W5:Y:S01]  /*0600*/  @!P0 LDG.E R7, desc[UR8][R18.64] ;  /* 0x0000000812078981 */ /* 0x001162000c1e1900 */
[----:B------:R-:W-:Y:S04]  /*0610*/  BSSY.RECONVERGENT B1, `(.L_x_9) ;  /* 0x0000007000017945 */ /* 0x000fe80003800200 */
[----:B------:R-:W-:Y:S05]  /*0620*/  @!P0 BRA `(.L_x_10) ;  /* 0x0000000000148947 */ /* 0x000fea0003800000 */
[----:B------:R-:W-:-:S13]  /*0630*/  ISETP.GE.AND P0, PT, R9, UR12, PT ;  /* 0x0000000c09007c0c */ /* 0x000fda000bf06270 */
[----:B-----5:R1:W5:Y:S01]  /*0640*/  @P0 LDG.E R7, desc[UR8][R4.64+-0x4] ;  /* 0xfffffc0804070981 */ /* 0x020362000c1e1900 */
[----:B0-----:R-:W0:Y:S02]  /*0650*/  @!P0 LDC.64 R18, c[0x0][0x388] ;  /* 0x0000e200ff128b82 */ /* 0x001e240000000a00 */
[----:B0-----:R-:W-:-:S05]  /*0660*/  @!P0 IMAD.WIDE.U32 R18, R9, 0x4, R18 ;  /* 0x0000000409128825 */ /* 0x001fca00078e0012 */
[----:B------:R1:W5:Y:S02]  /*0670*/  @!P0 LDG.E R7, desc[UR8][R18.64] ;  /* 0x0000000812078981 */ /* 0x000364000c1e1900 */
.L_x_10:
[----:B------:R-:W-:Y:S05]  /*0680*/  BSYNC.RECONVERGENT B1 ;  /* 0x0000000000017941 */ /* 0x000fea0003800200 */
.L_x_9:
[----:B-----5:R2:W-:Y:S01]  /*0690*/  STS [R16], R7 ;  /* 0x0000000710007388 */ /* 0x0205e20000000800 */
[----:B------:R-:W-:Y:S01]  /*06a0*/  IADD3 R9, PT, PT, R10, -0x100, RZ ;  /* 0xffffff000a097810 */ /* 0x000fe20007ffe0ff */
[----:B------:R-:W-:Y:S03]  /*06b0*/  BSSY.RECONVERGENT B1, `(.L_x_11) ;  /* 0x000000b000017945 */ /* 0x000fe60003800200 */
[----:B------:R-:W-:-:S13]  /*06c0*/  ISETP.GE.AND P0, PT, R9, RZ, PT ;  /* 0x000000ff0900720c */ /* 0x000fda0003f06270 */
[----:B--2---:R-:W-:Y:S05]  /*06d0*/  @!P0 BRA `(.L_x_12) ;  /* 0x0000000000188947 */ /* 0x004fea0003800000 */
[----:B------:R-:W-:-:S13]  /*06e0*/  ISETP.GE.AND P0, PT, R9, UR12, PT ;  /* 0x0000000c09007c0c */ /* 0x000fda000bf06270 */
[----:B------:R2:W5:Y:S01]  /*06f0*/  @P0 LDG.E R7, desc[UR8][R4.64+-0x4] ;  /* 0xfffffc0804070981 */ /* 0x000562000c1e1900 */
[----:B01----:R-:W0:Y:S02]  /*0700*/  @!P0 LDC.64 R18, c[0x0][0x388] ;  /* 0x0000e200ff128b82 */ /* 0x003e240000000a00 */
[----:B0-----:R-:W-:-:S05]  /*0710*/  @!P0 IMAD.WIDE.U32 R18, R9, 0x4, R18 ;  /* 0x0000000409128825 */ /* 0x001fca00078e0012 */
[----:B------:R2:W5:Y:S01]  /*0720*/  @!P0 LDG.E R7, desc[UR8][R18.64] ;  /* 0x0000000812078981 */ /* 0x000562000c1e1900 */
[----:B------:R-:W-:Y:S05]  /*0730*/  BRA `(.L_x_13) ;  /* 0x0000000000087947 */ /* 0x000fea0003800000 */
.L_x_12:
[----:B01----:R-:W0:Y:S02]  /*0740*/  LDC.64 R18, c[0x0][0x388] ;  /* 0x0000e200ff127b82 */ /* 0x003e240000000a00 */
[----:B0-----:R0:W5:Y:S02]  /*0750*/  LDG.E R7, desc[UR8][R18.64] ;  /* 0x0000000812077981 */ /* 0x001164000c1e1900 */
.L_x_13:
[----:B------:R-:W-:Y:S05]  /*0760*/  BSYNC.RECONVERGENT B1 ;  /* 0x0000000000017941 */ /* 0x000fea0003800200 */
.L_x_11:
[----:B0-2---:R-:W-:Y:S01]  /*0770*/  IMAD R18, R3, 0x4, R16 ;  /* 0x0000000403127824 */ /* 0x005fe200078e0210 */
[----:B------:R-:W-:Y:S01]  /*0780*/  IADD3 R9, PT, PT, R12, -0x100, RZ ;  /* 0xffffff000c097810 */ /* 0x000fe20007ffe0ff */
[----:B------:R-:W-:Y:S03]  /*0790*/  BSSY.RECONVERGENT B1, `(.L_x_14) ;  /* 0x000000c000017945 */ /* 0x000fe60003800200 */
[----:B-----5:R0:W-:Y:S01]  /*07a0*/  STS [R18], R7 ;  /* 0x0000000712007388 */ /* 0x0201e20000000800 */
[----:B------:R-:W-:-:S13]  /*07b0*/  ISETP.GE.AND P0, PT, R9, RZ, PT ;  /* 0x000000ff0900720c */ /* 0x000fda0003f06270 */
[----:B0-----:R-:W-:Y:S05]  /*07c0*/  @!P0 BRA `(.L_x_15) ;  /* 0x0000000000188947 */ /* 0x001fea0003800000 */
[----:B------:R-:W-:-:S13]  /*07d0*/  ISETP.GE.AND P0, PT, R9, UR12, PT ;  /* 0x0000000c09007c0c */ /* 0x000fda000bf06270 */
[----:B------:R1:W5:Y:S01]  /*07e0*/  @P0 LDG.E R7, desc[UR8][R4.64+-0x4] ;  /* 0xfffffc0804070981 */ /* 0x000362000c1e1900 */
[----:B------:R-:W0:Y:S02]  /*07f0*/  @!P0 LDC.64 R18, c[0x0][0x388] ;  /* 0x0000e200ff128b82 */ /* 0x000e240000000a00 */
[----:B0-----:R-:W-:-:S05]  /*0800*/  @!P0 IMAD.WIDE.U32 R18, R9, 0x4, R18 ;  /* 0x0000000409128825 */ /* 0x001fca00078e0012 */
[----:B------:R1:W5:Y:S01]  /*0810*/  @!P0 LDG.E R7, desc[UR8][R18.64] ;  /* 0x0000000812078981 */ /* 0x000362000c1e1900 */
[----:B------:R-:W-:Y:S05]  /*0820*/  BRA `(.L_x_16) ;  /* 0x0000000000087947 */ /* 0x000fea0003800000 */
.L_x_15:
[----:B------:R-:W0:Y:S02]  /*0830*/  LDC.64 R18, c[0x0][0x388] ;  /* 0x0000e200ff127b82 */ /* 0x000e240000000a00 */
[----:B0-----:R0:W5:Y:S02]  /*0840*/  LDG.E R7, desc[UR8][R18.64] ;  /* 0x0000000812077981 */ /* 0x001164000c1e1900 */
.L_x_16:
[----:B------:R-:W-:Y:S05]  /*0850*/  BSYNC.RECONVERGENT B1 ;  /* 0x0000000000017941 */ /* 0x000fea0003800200 */
.L_x_14:
[----:B01----:R-:W-:Y:S01]  /*0860*/  IMAD R18, R3, 0x8, R16 ;  /* 0x0000000803127824 */ /* 0x003fe200078e0210 */
        /* <DEDUP_REMOVED lines=11> */
.L_x_18:
[----:B------:R-:W0:Y:S02]  /*0920*/  LDC.64 R18, c[0x0][0x388] ;  /* 0x0000e200ff127b82 */ /* 0x000e240000000a00 */
[----:B0-----:R0:W5:Y:S02]  /*0930*/  LDG.E R7, desc[UR8][R18.64] ;  /* 0x0000000812077981 */ /* 0x001164000c1e1900 */
.L_x_19:
[----:B------:R-:W-:Y:S05]  /*0940*/  BSYNC.RECONVERGENT B1 ;  /* 0x0000000000017941 */ /* 0x000fea0003800200 */
.L_x_17:
[C---:B01----:R-:W-:Y:S01]  /*0950*/  IMAD R18, R3.reuse, 0xc, R16 ;  /* 0x0000000c03127824 */ /* 0x043fe200078e0210 */
[C---:B------:R-:W-:Y:S01]  /*0960*/  LEA R10, R3.reuse, R10, 0x2 ;  /* 0x0000000a030a7211 */ /* 0x040fe200078e10ff */
[C---:B------:R-:W-:Y:S01]  /*0970*/  IMAD R8, R3.reuse, 0x4, R8 ;  /* 0x0000000403087824 */ /* 0x040fe200078e0208 */
[C---:B------:R-:W-:Y:S01]  /*0980*/  LEA R12, R3.reuse, R12, 0x2 ;  /* 0x0000000c030c7211 */ /* 0x040fe200078e10ff */
[C---:B------:R-:W-:Y:S01]  /*0990*/  IMAD R14, R3.reuse, 0x4, R14 ;  /* 0x00000004030e7824 */ /* 0x040fe200078e020e */
[----:B-----5:R2:W-:Y:S01]  /*09a0*/  STS [R18], R7 ;  /* 0x0000000712007388 */ /* 0x0205e20000000800 */
[C---:B------:R-:W-:Y:S02]  /*09b0*/  LEA R6, R3.reuse, R6, 0x2 ;  /* 0x0000000603067211 */ /* 0x040fe400078e10ff */
[----:B------:R-:W-:Y:S02]  /*09c0*/  ISETP.GE.U32.AND P0, PT, R8, 0x200, PT ;  /* 0x000002000800780c */ /* 0x000fe40003f06070 */
[----:B------:R-:W-:-:S11]  /*09d0*/  LEA R16, R3, R16, 0x4 ;  /* 0x0000001003107211 */ /* 0x000fd600078e20ff */
[----:B--2---:R-:W-:Y:S05]  /*09e0*/  @!P0 BRA `(.L_x_20) ;  /* 0xfffffff800f88947 */ /* 0x004fea000383ffff */
.L_x_1:
[----:B------:R-:W-:Y:S05]  /*09f0*/  BSYNC.RECONVERGENT B0 ;  /* 0x0000000000007941 */ /* 0x000fea0003800200 */
.L_x_0:
[----:B------:R-:W-:Y:S01]  /*0a00*/  BAR.SYNC.DEFER_BLOCKING 0x0 ;  /* 0x0000000000007b1d */ /* 0x000fe20000010000 */
[----:B------:R-:W-:-:S05]  /*0a10*/  ISETP.NE.AND P1, PT, R0, RZ, PT ;  /* 0x000000ff0000720c */ /* 0x000fca0003f25270 */
[----:B------:R-:W-:Y:S08]  /*0a20*/  BSSY.RECONVERGENT B0, `(.L_x_21) ;  /* 0x0000073000007945 */ /* 0x000ff00003800200 */
[----:B------:R-:W-:Y:S05]  /*0a30*/  @P1 BRA `(.L_x_22) ;  /* 0x0000000400c41947 */ /* 0x000fea0003800000 */
[----:B------:R-:W2:Y:S01]  /*0a40*/  S2UR UR5, SR_CgaCtaId ;  /* 0x00000000000579c3 */ /* 0x000ea20000008800 */
[----:B------:R-:W-:Y:S01]  /*0a50*/  VIADD R12, R3, 0x1ff ;  /* 0x000001ff030c7836 */ /* 0x000fe20000000000 */
[----:B------:R-:W-:-:S04]  /*0a60*/  UMOV UR4, 0x400 ;  /* 0x0000040000047882 */ /* 0x000fc80000000000 */
[C---:B------:R-:W-:Y:S02]  /*0a70*/  LOP3.LUT R3, R12.reuse, 0xfffffffc, RZ, 0xc0, !PT ;  /* 0xfffffffc0c037812 */ /* 0x040fe400078ec0ff */
[----:B------:R-:W-:Y:S02]  /*0a80*/  LOP3.LUT R12, R12, 0x3, RZ, 0xc0, !PT ;  /* 0x000000030c0c7812 */ /* 0x000fe400078ec0ff */
[----:B------:R-:W-:-:S04]  /*0a90*/  IADD3 R3, PT, PT, -R3, RZ, RZ ;  /* 0x000000ff03037210 */ /* 0x000fc80007ffe1ff */
[----:B------:R-:W-:Y:S01]  /*0aa0*/  ISETP.GE.AND P0, PT, R3, RZ, PT ;  /* 0x000000ff0300720c */ /* 0x000fe20003f06270 */
[----:B--2---:R-:W-:-:S09]  /*0ab0*/  ULEA UR4, UR5, UR4, 0x18 ;  /* 0x0000000405047291 */ /* 0x004fd2000f8ec0ff */
[----:B01----:R-:W0:Y:S01]  /*0ac0*/  LDS R8, [UR4] ;  /* 0x00000004ff087984 */ /* 0x003e220008000800 */
[----:B------:R-:W-:Y:S02]  /*0ad0*/  UIADD3 UR4, UPT, UPT, UR4, 0x8, URZ ;  /* 0x0000000804047890 */ /* 0x000fe4000fffe0ff */
[----:B------:R-:W-:Y:S10]  /*0ae0*/  @P0 BRA `(.L_x_23) ;  /* 0x0000000400340947 */ /* 0x000ff40003800000 */
[----:B------:R-:W-:Y:S02]  /*0af0*/  IADD3 R4, PT, PT, -R3, RZ, RZ ;  /* 0x000000ff03047210 */ /* 0x000fe40007ffe1ff */
[----:B------:R-:W-:Y:S02]  /*0b00*/  PLOP3.LUT P0, PT, PT, PT, PT, 0x80, 0x8 ;  /* 0x000000000008781c */ /* 0x000fe40003f0f070 */
[----:B------:R-:W-:-:S13]  /*0b10*/  ISETP.GT.AND P2, PT, R4, 0xc, PT ;  /* 0x0000000c0400780c */ /* 0x000fda0003f44270 */
[----:B------:R-:W-:Y:S05]  /*0b20*/  @!P2 BRA `(.L_x_24) ;  /* 0x0000000000b4a947 */ /* 0x000fea0003800000 */
[----:B------:R-:W-:-:S13]  /*0b30*/  PLOP3.LUT P0, PT, PT, PT, PT, 0x8, 0x80 ;  /* 0x000000000080781c */ /* 0x000fda0003f0e170 */
.L_x_25:
[----:B-1----:R-:W0:Y:S01]  /*0b40*/  LDS R13, [UR4+-0x4] ;  /* 0xfffffc04ff0d7984 */ /* 0x002e220008000800 */
[----:B------:R-:W-:-:S03]  /*0b50*/  VIADD R3, R3, 0x10 ;  /* 0x0000001003037836 */ /* 0x000fc60000000000 */
[----:B------:R-:W1:Y:S02]  /*0b60*/  LDS.64 R6, [UR4] ;  /* 0x00000004ff067984 */ /* 0x000e640008000a00 */
[----:B------:R-:W-:Y:S02]  /*0b70*/  ISETP.GE.AND P2, PT, R3, -0xc, PT ;  /* 0xfffffff40300780c */ /* 0x000fe40003f46270 */
[----:B------:R-:W2:Y:S04]  /*0b80*/  LDS R16, [UR4+0x8] ;  /* 0x00000804ff107984 */ /* 0x000ea80008000800 */
[----:B------:R-:W3:Y:S04]  /*0b90*/  LDS R17, [UR4+0xc] ;  /* 0x00000c04ff117984 */ /* 0x000ee80008000800 */
[----:B------:R-:W4:Y:S04]  /*0ba0*/  LDS.64 R10, [UR4+0x10] ;  /* 0x00001004ff0a7984 */ /* 0x000f280008000a00 */
[----:B------:R-:W5:Y:S04]  /*0bb0*/  LDS R20, [UR4+0x18] ;  /* 0x00001804ff147984 */ /* 0x000f680008000800 */
[----:B------:R-:W5:Y:S04]  /*0bc0*/  LDS R19, [UR4+0x1c] ;  /* 0x00001c04ff137984 */ /* 0x000f680008000800 */
[----:B------:R-:W5:Y:S04]  /*0bd0*/  LDS.64 R4, [UR4+0x20] ;  /* 0x00002004ff047984 */ /* 0x000f680008000a00 */
[----:B------:R-:W5:Y:S04]  /*0be0*/  LDS R14, [UR4+0x28] ;  /* 0x00002804ff0e7984 */ /* 0x000f680008000800 */
[----:B------:R-:W5:Y:S01]  /*0bf0*/  LDS R15, [UR4+0x2c] ;  /* 0x00002c04ff0f7984 */ /* 0x000f620008000800 */
[----:B0-----:R-:W-:-:S03]  /*0c00*/  FADD R13, R13, R8 ;  /* 0x000000080d0d7221 */ /* 0x001fc60000000000 */
[----:B------:R-:W-:Y:S01]  /*0c10*/  LDS R18, [UR4+0x38] ;  /* 0x00003804ff127984 */ /* 0x000fe20008000800 */
[----:B-1----:R-:W-:-:S03]  /*0c20*/  FADD R6, R13, R6 ;  /* 0x000000060d067221 */ /* 0x002fc60000000000 */
[----:B------:R-:W0:Y:S01]  /*0c30*/  LDS.64 R8, [UR4+0x30] ;  /* 0x00003004ff087984 */ /* 0x000e220008000a00 */
[----:B------:R-:W-:-:S03]  /*0c40*/  FADD R7, R7, R6 ;  /* 0x0000000607077221 */ /* 0x000fc60000000000 */
[----:B------:R1:W-:Y:S01]  /*0c50*/  STS [UR4+-0x4], R13 ;  /* 0xfffffc0dff007988 */ /* 0x0003e20008000804 */
[----:B--2---:R-:W-:-:S03]  /*0c60*/  FADD R16, R7, R16 ;  /* 0x0000001007107221 */ /* 0x004fc60000000000 */
[----:B------:R1:W-:Y:S01]  /*0c70*/  STS.64 [UR4], R6 ;  /* 0x00000006ff007988 */ /* 0x0003e20008000a04 */
[----:B---3--:R-:W-:-:S03]  /*0c80*/  FADD R17, R16, R17 ;  /* 0x0000001110117221 */ /* 0x008fc60000000000 */
[----:B------:R1:W-:Y:S01]  /*0c90*/  STS [UR4+0x8], R16 ;  /* 0x00000810ff007988 */ /* 0x0003e20008000804 */
[----:B----4-:R-:W-:-:S03]  /*0ca0*/  FADD R10, R17, R10 ;  /* 0x0000000a110a7221 */ /* 0x010fc60000000000 */
[----:B------:R1:W-:Y:S01]  /*0cb0*/  STS [UR4+0xc], R17 ;  /* 0x00000c11ff007988 */ /* 0x0003e20008000804 */
[----:B------:R-:W-:-:S04]  /*0cc0*/  FADD R11, R11, R10 ;  /* 0x0000000a0b0b7221 */ /* 0x000fc80000000000 */
[----:B-----5:R-:W-:Y:S01]  /*0cd0*/  FADD R20, R11, R20 ;  /* 0x000000140b147221 */ /* 0x020fe20000000000 */
[----:B------:R1:W-:Y:S03]  /*0ce0*/  STS.64 [UR4+0x10], R10 ;  /* 0x0000100aff007988 */ /* 0x0003e60008000a04 */
[----:B------:R-:W-:Y:S01]  /*0cf0*/  FADD R19, R20, R19 ;  /* 0x0000001314137221 */ /* 0x000fe20000000000 */
[----:B------:R1:W-:Y:S03]  /*0d00*/  STS [UR4+0x18], R20 ;  /* 0x00001814ff007988 */ /* 0x0003e60008000804 */
[----:B------:R-:W-:Y:S01]  /*0d10*/  FADD R4, R19, R4 ;  /* 0x0000000413047221 */ /* 0x000fe20000000000 */
[----:B------:R1:W-:Y:S03]  /*0d20*/  STS [UR4+0x1c], R19 ;  /* 0x00001c13ff007988 */ /* 0x0003e60008000804 */
[----:B------:R-:W-:-:S04]  /*0d30*/  FADD R5, R5, R4 ;  /* 0x0000000405057221 */ /* 0x000fc80000000000 */
[----:B------:R-:W-:Y:S01]  /*0d40*/  FADD R22, R5, R14 ;  /* 0x0000000e05167221 */ /* 0x000fe20000000000 */
[----:B------:R1:W-:Y:S03]  /*0d50*/  STS.64 [UR4+0x20], R4 ;  /* 0x00002004ff007988 */ /* 0x0003e60008000a04 */
[----:B------:R-:W-:Y:S01]  /*0d60*/  FADD R21, R22, R15 ;  /* 0x0000000f16157221 */ /* 0x000fe20000000000 */
[----:B------:R1:W-:Y:S03]  /*0d70*/  STS [UR4+0x28], R22 ;  /* 0x00002816ff007988 */ /* 0x0003e60008000804 */
[----:B0-----:R-:W-:Y:S01]  /*0d80*/  FADD R14, R21, R8 ;  /* 0x00000008150e7221 */ /* 0x001fe20000000000 */
[----:B------:R1:W-:Y:S03]  /*0d90*/  STS [UR4+0x2c], R21 ;  /* 0x00002c15ff007988 */ /* 0x0003e60008000804 */
[----:B------:R-:W-:-:S04]  /*0da0*/  FADD R15, R9, R14 ;  /* 0x0000000e090f7221 */ /* 0x000fc80000000000 */
[----:B------:R-:W-:Y:S01]  /*0db0*/  FADD R8, R15, R18 ;  /* 0x000000120f087221 */ /* 0x000fe20000000000 */
[----:B------:R1:W-:Y:S04]  /*0dc0*/  STS.64 [UR4+0x30], R14 ;  /* 0x0000300eff007988 */ /* 0x0003e80008000a04 */
[----:B------:R1:W-:Y:S01]  /*0dd0*/  STS [UR4+0x38], R8 ;  /* 0x00003808ff007988 */ /* 0x0003e20008000804 */
[----:B------:R-:W-:Y:S01]  /*0de0*/  UIADD3 UR4, UPT, UPT, UR4, 0x40, URZ ;  /* 0x0000004004047890 */ /* 0x000fe2000fffe0ff */
[----:B------:R-:W-:Y:S11]  /*0df0*/  @!P2 BRA `(.L_x_25) ;  /* 0xfffffffc0050a947 */ /* 0x000ff6000383ffff */
.L_x_24:
[----:B-1----:R-:W-:-:S04]  /*0e00*/  IADD3 R4, PT, PT, -R3, RZ, RZ ;  /* 0x000000ff03047210 */ /* 0x002fc80007ffe1ff */
[----:B------:R-:W-:-:S13]  /*0e10*/  ISETP.GT.AND P2, PT, R4, 0x4, PT ;  /* 0x000000040400780c */ /* 0x000fda0003f44270 */
[----:B------:R-:W-:Y:S05]  /*0e20*/  @!P2 BRA `(.L_x_26) ;  /* 0x00000000005ca947 */ /* 0x000fea0003800000 */
[----:B------:R-:W0:Y:S01]  /*0e30*/  LDS R7, [UR4+-0x4] ;  /* 0xfffffc04ff077984 */ /* 0x000e220008000800 */
[----:B------:R-:W-:Y:S02]  /*0e40*/  PLOP3.LUT P0, PT, PT, PT, PT, 0x8, 0x80 ;  /* 0x000000000080781c */ /* 0x000fe40003f0e170 */
[----:B------:R-:W-:Y:S01]  /*0e50*/  IADD3 R3, PT, PT, R3, 0x8, RZ ;  /* 0x0000000803037810 */ /* 0x000fe20007ffe0ff */
[----:B------:R-:W1:Y:S04]  /*0e60*/  LDS.64 R10, [UR4] ;  /* 0x00000004ff0a7984 */ /* 0x000e680008000a00 */
[----:B------:R-:W2:Y:S04]  /*0e70*/  LDS R6, [UR4+0x8] ;  /* 0x00000804ff067984 */ /* 0x000ea80008000800 */
[----:B------:R-:W3:Y:S04]  /*0e80*/  LDS R9, [UR4+0xc] ;  /* 0x00000c04ff097984 */ /* 0x000ee80008000800 */
[----:B------:R-:W4:Y:S04]  /*0e90*/  LDS.64 R4, [UR4+0x10] ;  /* 0x00001004ff047984 */ /* 0x000f280008000a00 */
[----:B------:R-:W5:Y:S01]  /*0ea0*/  LDS R14, [UR4+0x18] ;  /* 0x00001804ff0e7984 */ /* 0x000f620008000800 */
[----:B0-----:R-:W-:-:S04]  /*0eb0*/  FADD R7, R8, R7 ;  /* 0x0000000708077221 */ /* 0x001fc80000000000 */
[----:B-1----:R-:W-:Y:S01]  /*0ec0*/  FADD R10, R7, R10 ;  /* 0x0000000a070a7221 */ /* 0x002fe20000000000 */
[----:B------:R1:W-:Y:S03]  /*0ed0*/  STS [UR4+-0x4], R7 ;  /* 0xfffffc07ff007988 */ /* 0x0003e60008000804 */
[----:B------:R-:W-:-:S04]  /*0ee0*/  FADD R11, R11, R10 ;  /* 0x0000000a0b0b7221 */ /* 0x000fc80000000000 */
[----:B--2---:R-:W-:Y:S01]  /*0ef0*/  FADD R6, R11, R6 ;  /* 0x000000060b067221 */ /* 0x004fe20000000000 */
[----:B------:R1:W-:Y:S03]  /*0f00*/  STS.64 [UR4], R10 ;  /* 0x0000000aff007988 */ /* 0x0003e60008000a04 */
[----:B---3--:R-:W-:Y:S01]  /*0f10*/  FADD R9, R6, R9 ;  /* 0x0000000906097221 */ /* 0x008fe20000000000 */
[----:B------:R1:W-:Y:S03]  /*0f20*/  STS [UR4+0x8], R6 ;  /* 0x00000806ff007988 */ /* 0x0003e60008000804 */
[----:B----4-:R-:W-:Y:S01]  /*0f30*/  FADD R4, R9, R4 ;  /* 0x0000000409047221 */ /* 0x010fe20000000000 */
[----:B------:R1:W-:Y:S03]  /*0f40*/  STS [UR4+0xc], R9 ;  /* 0x00000c09ff007988 */ /* 0x0003e60008000804 */
[----:B------:R-:W-:-:S04]  /*0f50*/  FADD R5, R5, R4 ;  /* 0x0000000405057221 */ /* 0x000fc80000000000 */
[----:B-----5:R-:W-:Y:S01]  /*0f60*/  FADD R8, R5, R14 ;  /* 0x0000000e05087221 */ /* 0x020fe20000000000 */
[----:B------:R1:W-:Y:S04]  /*0f70*/  STS.64 [UR4+0x10], R4 ;  /* 0x00001004ff007988 */ /* 0x0003e80008000a04 */
[----:B------:R1:W-:Y:S01]  /*0f80*/  STS [UR4+0x18], R8 ;  /* 0x00001808ff007988 */ /* 0x0003e20008000804 */
[----:B------:R-:W-:-:S12]  /*0f90*/  UIADD3 UR4, UPT, UPT, UR4, 0x20, URZ ;  /* 0x0000002004047890 */ /* 0x000fd8000fffe0ff */
.L_x_26:
[----:B------:R-:W-:-:S13]  /*0fa0*/  ISETP.NE.OR P0, PT, R3, RZ, P0 ;  /* 0x000000ff0300720c */ /* 0x000fda0000705670 */
[----:B------:R-:W-:Y:S05]  /*0fb0*/  @!P0 BRA `(.L_x_27) ;  /* 0x0000000000388947 */ /* 0x000fea0003800000 */
.L_x_23:
[----:B-1-3--:R-:W0:Y:S01]  /*0fc0*/  LDS R5, [UR4+-0x4] ;  /* 0xfffffc04ff057984 */ /* 0x00ae220008000800 */
[----:B------:R-:W-:-:S03]  /*0fd0*/  VIADD R3, R3, 0x4 ;  /* 0x0000000403037836 */ /* 0x000fc60000000000 */
[----:B------:R-:W1:Y:S02]  /*0fe0*/  LDS.64 R6, [UR4] ;  /* 0x00000004ff067984 */ /* 0x000e640008000a00 */
[----:B------:R-:W-:Y:S02]  /*0ff0*/  ISETP.NE.AND P0, PT, R3, RZ, PT ;  /* 0x000000ff0300720c */ /* 0x000fe40003f05270 */
[----:B------:R-:W2:Y:S01]  /*1000*/  LDS R4, [UR4+0x8] ;  /* 0x00000804ff047984 */ /* 0x000ea20008000800 */
[----:B0-----:R-:W-:-:S04]  /*1010*/  FADD R5, R5, R8 ;  /* 0x0000000805057221 */ /* 0x001fc80000000000 */
[----:B-1----:R-:W-:Y:S01]  /*1020*/  FADD R6, R5, R6 ;  /* 0x0000000605067221 */ /* 0x002fe20000000000 */
[----:B------:R3:W-:Y:S03]  /*1030*/  STS [UR4+-0x4], R5 ;  /* 0xfffffc05ff007988 */ /* 0x0007e60008000804 */
[----:B------:R-:W-:-:S04]  /*1040*/  FADD R7, R7, R6 ;  /* 0x0000000607077221 */ /* 0x000fc80000000000 */
[----:B--2---:R-:W-:Y:S01]  /*1050*/  FADD R8, R7, R4 ;  /* 0x0000000407087221 */ /* 0x004fe20000000000 */
[----:B------:R3:W-:Y:S04]  /*1060*/  STS.64 [UR4], R6 ;  /* 0x00000006ff007988 */ /* 0x0007e80008000a04 */
[----:B------:R3:W-:Y:S01]  /*1070*/  STS [UR4+0x8], R8 ;  /* 0x00000808ff007988 */ /* 0x0007e20008000804 */
[----:B------:R-:W-:Y:S01]  /*1080*/  UIADD3 UR4, UPT, UPT, UR4, 0x10, URZ ;  /* 0x0000001004047890 */ /* 0x000fe2000fffe0ff */
[----:B------:R-:W-:Y:S11]  /*1090*/  @P0 BRA `(.L_x_23) ;  /* 0xfffffffc00c80947 */ /* 0x000ff6000383ffff */
.L_x_27:
[----:B------:R-:W-:-:S13]  /*10a0*/  ISETP.NE.AND P0, PT, R12, RZ, PT ;  /* 0x000000ff0c00720c */ /* 0x000fda0003f05270 */
[----:B------:R-:W-:Y:S05]  /*10b0*/  @!P0 BRA `(.L_x_22) ;  /* 0x0000000000248947 */ /* 0x000fea0003800000 */
[----:B------:R-:W-:Y:S01]  /*10c0*/  IADD3 R12, PT, PT, -R12, RZ, RZ ;  /* 0x000000ff0c0c7210 */ /* 0x000fe20007ffe1ff */
[----:B------:R-:W-:-:S12]  /*10d0*/  UIADD3 UR4, UPT, UPT, UR4, -0x4, URZ ;  /* 0xfffffffc04047890 */ /* 0x000fd8000fffe0ff */
.L_x_28:
[----:B------:R-:W0:Y:S01]  /*10e0*/  LDS R3, [UR4] ;  /* 0x00000004ff037984 */ /* 0x000e220008000800 */
[----:B------:R-:W-:-:S04]  /*10f0*/  IADD3 R12, PT, PT, R12, 0x1, RZ ;  /* 0x000000010c0c7810 */ /* 0x000fc80007ffe0ff */
[----:B------:R-:W-:Y:S01]  /*1100*/  ISETP.NE.AND P0, PT, R12, RZ, PT ;  /* 0x000000ff0c00720c */ /* 0x000fe20003f05270 */
[----:B0123--:R-:W-:-:S05]  /*1110*/  FADD R8, R3, R8 ;  /* 0x0000000803087221 */ /* 0x00ffca0000000000 */
[----:B------:R2:W-:Y:S01]  /*1120*/  STS [UR4], R8 ;  /* 0x00000008ff007988 */ /* 0x0005e20008000804 */
[----:B------:R-:W-:-:S06]  /*1130*/  UIADD3 UR4, UPT, UPT, UR4, 0x4, URZ ;  /* 0x0000000404047890 */ /* 0x000fcc000fffe0ff */
[----:B------:R-:W-:Y:S06]  /*1140*/  @P0 BRA `(.L_x_28) ;  /* 0xfffffffc00e40947 */ /* 0x000fec000383ffff */
.L_x_22:
[----:B------:R-:W-:Y:S05]  /*1150*/  BSYNC.RECONVERGENT B0 ;  /* 0x0000000000007941 */ /* 0x000fea0003800200 */
.L_x_21:
[----:B------:R-:W4:Y:S01]  /*1160*/  LDCU UR4, c[0x0][0x390] ;  /* 0x00007200ff0477ac */ /* 0x000f220008000800 */
[----:B------:R-:W-:Y:S01]  /*1170*/  BAR.SYNC.DEFER_BLOCKING 0x0 ;  /* 0x0000000000007b1d */ /* 0x000fe20000010000 */
[----:B----4-:R-:W-:-:S13]  /*1180*/  ISETP.GE.AND P0, PT, R2, UR4, PT ;  /* 0x0000000402007c0c */ /* 0x010fda000bf06270 */
[----:B------:R-:W-:Y:S05]  /*1190*/  @P0 EXIT ;  /* 0x000000000000094d */ /* 0x000fea0003800000 */
[----:B------:R-:W4:Y:S01]  /*11a0*/  S2UR UR5, SR_CgaCtaId ;  /* 0x00000000000579c3 */ /* 0x000f220000008800 */
[----:B------:R-:W-:-:S07]  /*11b0*/  UMOV UR4, 0x400 ;  /* 0x0000040000047882 */ /* 0x000fce0000000000 */
[----:B01-3--:R-:W0:Y:S01]  /*11c0*/  LDC.64 R4, c[0x0][0x380] ;  /* 0x0000e000ff047b82 */ /* 0x00be220000000a00 */
[----:B----4-:R-:W-:-:S06]  /*11d0*/  ULEA UR4, UR5, UR4, 0x18 ;  /* 0x0000000405047291 */ /* 0x010fcc000f8ec0ff */
[----:B------:R-:W-:-:S03]  /*11e0*/  @P1 LEA R7, R0, UR4, 0x2 ;  /* 0x0000000400071c11 */ /* 0x000fc6000f8e10ff */
[----:B------:R-:W-:Y:S04]  /*11f0*/  @!P1 LDS R0, [UR4+0x7fc] ;  /* 0x0007fc04ff009984 */ /* 0x000fe80008000800 */
[----:B------:R-:W-:Y:S04]  /*1200*/  @P1 LDS R3, [R7+0x7fc] ;  /* 0x0007fc0007031984 */ /* 0x000fe80000000800 */
[----:B------:R-:W1:Y:S02]  /*1210*/  @P1 LDS R6, [R7+-0x4] ;  /* 0xfffffc0007061984 */ /* 0x000e640000000800 */
[----:B-1----:R-:W-:Y:S01]  /*1220*/  @P1 FADD R0, R3, -R6 ;  /* 0x8000000603001221 */ /* 0x002fe20000000000 */
[----:B0-----:R-:W-:-:S04]  /*1230*/  IMAD.WIDE R2, R2, 0x4, R4 ;  /* 0x0000000402027825 */ /* 0x001fc800078e0204 */
[----:B------:R-:W-:-:S05]  /*1240*/  FMUL R5, R0, 0.001953125 ;  /* 0x3b00000000057820 */ /* 0x000fca0000400000 */
[----:B------:R-:W-:Y:S01]  /*1250*/  STG.E desc[UR8][R2.64], R5 ;  /* 0x0000000502007986 */ /* 0x000fe2000c101908 */
[----:B------:R-:W-:Y:S05]  /*1260*/  EXIT ;  /* 0x000000000000794d */ /* 0x000fea0003800000 */
.L_x_29:
[----:B------:R-:W-:-:S00]  /*1270*/  BRA `(.L_x_29) ;  /* 0xfffffffc00fc7947 */ /* 0x000fc0000383ffff */
[----:B------:R-:W-:-:S00]  /*1280*/  NOP ;  /* 0x0000000000007918 */ /* 0x000fc00000000000 */
[----:B------:R-:W-:-:S00]  /*1290*/  NOP ;  /* 0x0000000000007918 */ /* 0x000fc00000000000 */
[----:B------:R-:W-:-:S00]  /*12a0*/  NOP ;  /* 0x0000000000007918 */ /* 0x000fc00000000000 */
[----:B------:R-:W-:-:S00]  /*12b0*/  NOP ;  /* 0x0000000000007918 */ /* 0x000fc00000000000 */
[----:B------:R-:W-:-:S00]  /*12c0*/  NOP ;  /* 0x0000000000007918 */ /* 0x000fc00000000000 */
[----:B------:R-:W-:-:S00]  /*12d0*/  NOP ;  /* 0x0000000000007918 */ /* 0x000fc00000000000 */
[----:B------:R-:W-:-:S00]  /*12e0*/  NOP ;  /* 0x0000000000007918 */ /* 0x000fc00000000000 */
[----:B------:R-:W-:-:S00]  /*12f0*/  NOP ;  /* 0x0000000000007918 */ /* 0x000fc00000000000 */
.L_x_30:


//--------------------- .nv.shared._Z19movingAverageKernelPfPKfi --------------------------
	.section	.nv.shared._Z19movingAverageKernelPfPKfi,"aw",@nobits
	.sectionflags	@""
	.align	16
	.zero		1024


//--------------------- .nv.shared.reserved.0     --------------------------
	.section	.nv.shared.reserved.0,"aw",@nobits
	.weak		__nv_reservedSMEM_offset_0_alias
	.size		__nv_reservedSMEM_offset_0_alias, 0, 64
	.other		__nv_reservedSMEM_offset_0_alias,@"STO_CUDA_RESERVED_SHARED STV_DEFAULT"
__nv_reservedSMEM_offset_0_alias:
	.zero		0
	.zero		64


//--------------------- .nv.constant0._Z19movingAverageKernelPfPKfi --------------------------
	.section	.nv.constant0._Z19movingAverageKernelPfPKfi,"a",@progbits
	.sectionflags	@""
	.align	4
.nv.constant0._Z19movingAverageKernelPfPKfi:
	.zero		916


//--------------------- SYMBOLS --------------------------

	.type		.nv.reservedSmem.offset0,@object
	.size		.nv.reservedSmem.offset0,0x4
	.type		.nv.reservedSmem.cap,@object
	.size		.nv.reservedSmem.cap,0x4
